	.headerflags	@"EF_CUDA_TEXMODE_UNIFIED EF_CUDA_64BIT_ADDRESS EF_CUDA_ACCELERATORS EF_CUDA_SM90 EF_CUDA_VIRTUAL_SM(EF_CUDA_SM90)"
	.elftype	@"ET_EXEC"


//--------------------- .nv.info                  --------------------------
	.section	.nv.info,"",@"SHT_CUDA_INFO"
	.align	4


	//----- nvinfo : EIATTR_REGCOUNT
	.align		4
        /*0000*/ 	.byte	0x04, 0x2f
        /*0002*/ 	.short	(.L_1 - .L_0)
	.align		4
.L_0:
        /*0004*/ 	.word	index@(triton_poi_fused_relu_2)
        /*0008*/ 	.word	0x00000008


	//----- nvinfo : EIATTR_MIN_STACK_SIZE
	.align		4
.L_1:
        /*000c*/ 	.byte	0x04, 0x12
        /*000e*/ 	.short	(.L_3 - .L_2)
	.align		4
.L_2:
        /*0010*/ 	.word	index@(triton_poi_fused_relu_2)
        /*0014*/ 	.word	0x00000000


	//----- nvinfo : EIATTR_FRAME_SIZE
	.align		4
.L_3:
        /*0018*/ 	.byte	0x04, 0x11
        /*001a*/ 	.short	(.L_5 - .L_4)
	.align		4
.L_4:
        /*001c*/ 	.word	index@(triton_poi_fused_relu_2)
        /*0020*/ 	.word	0x00000000


	//----- nvinfo : EIATTR_MIN_STACK_SIZE
	.align		4
.L_5:
        /*0024*/ 	.byte	0x04, 0x12
        /*0026*/ 	.short	(.L_7 - .L_6)
	.align		4
.L_6:
        /*0028*/ 	.word	index@(triton_poi_fused_relu_2)
        /*002c*/ 	.word	0x00000000
.L_7:


//--------------------- .nv.info.triton_poi_fused_relu_2 --------------------------
	.section	.nv.info.triton_poi_fused_relu_2,"",@"SHT_CUDA_INFO"
	.sectionflags	@""
	.align	4


	//----- nvinfo : EIATTR_CUDA_API_VERSION
	.align		4
        /*0000*/ 	.byte	0x04, 0x37
        /*0002*/ 	.short	(.L_9 - .L_8)
.L_8:
        /*0004*/ 	.word	0x0000007c


	//----- nvinfo : EIATTR_KPARAM_INFO
	.align		4
.L_9:
        /*0008*/ 	.byte	0x04, 0x17
        /*000a*/ 	.short	(.L_11 - .L_10)
.L_10:
        /*000c*/ 	.word	0x00000000
        /*0010*/ 	.short	0x0001
        /*0012*/ 	.short	0x0008
        /*0014*/ 	.byte	0x00, 0xf0, 0x11, 0x00


	//----- nvinfo : EIATTR_KPARAM_INFO
	.align		4
.L_11:
        /*0018*/ 	.byte	0x04, 0x17
        /*001a*/ 	.short	(.L_13 - .L_12)
.L_12:
        /*001c*/ 	.word	0x00000000
        /*0020*/ 	.short	0x0000
        /*0022*/ 	.short	0x0000
        /*0024*/ 	.byte	0x00, 0xf4, 0x21, 0x00


	//----- nvinfo : EIATTR_SPARSE_MMA_MASK
	.align		4
.L_13:
        /*0028*/ 	.byte	0x03, 0x50
        /*002a*/ 	.short	0x0000


	//----- nvinfo : EIATTR_MAXREG_COUNT
	.align		4
        /*002c*/ 	.byte	0x03, 0x1b
        /*002e*/ 	.short	0x00ff


	//----- nvinfo : EIATTR_EXIT_INSTR_OFFSETS
	.align		4
        /*0030*/ 	.byte	0x04, 0x1c
        /*0032*/ 	.short	(.L_15 - .L_14)


	//   ....[0]....
.L_14:
        /*0034*/ 	.word	0x00000130


	//   ....[1]....
        /*0038*/ 	.word	0x00000150


	//----- nvinfo : EIATTR_REQNTID
	.align		4
.L_15:
        /*003c*/ 	.byte	0x04, 0x10
        /*003e*/ 	.short	(.L_17 - .L_16)
.L_16:
        /*0040*/ 	.word	0x00000080
        /*0044*/ 	.word	0x00000001
        /*0048*/ 	.word	0x00000001


	//----- nvinfo : EIATTR_CRS_STACK_SIZE
	.align		4
.L_17:
        /*004c*/ 	.byte	0x04, 0x1e
        /*004e*/ 	.short	(.L_19 - .L_18)
.L_18:
        /*0050*/ 	.word	0x00000000


	//----- nvinfo : EIATTR_CBANK_PARAM_SIZE
	.align		4
.L_19:
        /*0054*/ 	.byte	0x03, 0x19
        /*0056*/ 	.short	0x000c


	//----- nvinfo : EIATTR_PARAM_CBANK
	.align		4
        /*0058*/ 	.byte	0x04, 0x0a
        /*005a*/ 	.short	(.L_21 - .L_20)
	.align		4
.L_20:
        /*005c*/ 	.word	index@(.nv.constant0.triton_poi_fused_relu_2)
        /*0060*/ 	.short	0x0210
        /*0062*/ 	.short	0x000c


	//----- nvinfo : EIATTR_SW_WAR
	.align		4
.L_21:
        /*0064*/ 	.byte	0x04, 0x36
        /*0066*/ 	.short	(.L_23 - .L_22)
.L_22:
        /*0068*/ 	.word	0x00000008
.L_23:


//--------------------- .nv.callgraph             --------------------------
	.section	.nv.callgraph,"",@"SHT_CUDA_CALLGRAPH"
	.align	4
	.sectionentsize	8
	.align		4
        /*0000*/ 	.word	0x00000000
	.align		4
        /*0004*/ 	.word	0xffffffff
	.align		4
        /*0008*/ 	.word	0x00000000
	.align		4
        /*000c*/ 	.word	0xfffffffe
	.align		4
        /*0010*/ 	.word	0x00000000
	.align		4
        /*0014*/ 	.word	0xfffffffd
	.align		4
        /*0018*/ 	.word	0x00000000
	.align		4
        /*001c*/ 	.word	0xfffffffc


//--------------------- .text.triton_poi_fused_relu_2 --------------------------
	.section	.text.triton_poi_fused_relu_2,"ax",@progbits
	.align	128
        .global         triton_poi_fused_relu_2
        .type           triton_poi_fused_relu_2,@function
        .size           triton_poi_fused_relu_2,(.L_x_3 - triton_poi_fused_relu_2)
        .other          triton_poi_fused_relu_2,@"STO_CUDA_ENTRY STV_DEFAULT"
triton_poi_fused_relu_2:
.text.triton_poi_fused_relu_2:
[----:B------:R-:W0:Y:S02]  /*0000*/  LDC R1, c[0x0][0x28] ;  /* 0x00000a00ff017b82 */ /* 0x000e240000000800 */
[----:B------:R-:W1:Y:S01]  /*0010*/  S2R R0, SR_TID.X ;  /* 0x0000000000007919 */ /* 0x000e620000002100 */
[----:B------:R-:W2:Y:S01]  /*0020*/  LDC.64 R2, c[0x0][0x210] ;  /* 0x00008400ff027b82 */ /* 0x000ea20000000a00 */
[----:B------:R-:W-:Y:S01]  /*0030*/  ULDC.64 UR4, c[0x0][0x208] ;  /* 0x0000820000047ab9 */ /* 0x000fe20000000a00 */
[----:B------:R-:W-:Y:S01]  /*0040*/  BSSY B0, `(.L_x_0) ;  /* 0x000000a000007945 */ /* 0x000fe20003800000 */
[----:B------:R-:W3:Y:S01]  /*0050*/  S2R R5, SR_CTAID.X ;  /* 0x0000000000057919 */ /* 0x000ee20000002500 */
[----:B-1----:R-:W-:-:S05]  /*0060*/  IMAD.SHL.U32 R0, R0, 0x2, RZ ;  /* 0x0000000200007824 */ /* 0x002fca00078e00ff */
[----:B------:R-:W-:-:S05]  /*0070*/  LOP3.LUT R0, R0, 0xfe, RZ, 0xc0, !PT ;  /* 0x000000fe00007812 */ /* 0x000fca00078ec0ff */
[----:B---3--:R-:W-:-:S04]  /*0080*/  IMAD R5, R5, 0x100, R0 ;  /* 0x0000010005057824 */ /* 0x008fc800078e0200 */
[C---:B--2---:R-:W-:Y:S01]  /*0090*/  IMAD.WIDE R2, R5.reuse, 0x4, R2 ;  /* 0x0000000405027825 */ /* 0x044fe200078e0202 */
[----:B------:R-:W-:Y:S02]  /*00a0*/  ISETP.GE.AND P2, PT, R5, 0x100, PT ;  /* 0x000001000500780c */ /* 0x000fe40003f46270 */
[----:B------:R-:W-:-:S11]  /*00b0*/  CS2R R4, SRZ ;  /* 0x0000000000047805 */ /* 0x000fd6000001ff00 */
[----:B------:R-:W-:Y:S05]  /*00c0*/  @P2 BRA `(.L_x_1) ;  /* 0x0000000000042947 */ /* 0x000fea0003800000 */
[----:B------:R1:W5:Y:S02]  /*00d0*/  LDG.E.64 R4, desc[UR4][R2.64] ;  /* 0x0000000402047981 */ /* 0x000364000c1e1b00 */
.L_x_1:
[----:B------:R-:W-:Y:S05]  /*00e0*/  BSYNC B0 ;  /* 0x0000000000007941 */ /* 0x000fea0003800000 */
.L_x_0:
[C---:B-----5:R-:W-:Y:S02]  /*00f0*/  FSETP.GEU.AND P0, PT, R4.reuse, RZ, PT ;  /* 0x000000ff0400720b */ /* 0x060fe40003f0e000 */
[C---:B------:R-:W-:Y:S02]  /*0100*/  FSETP.GEU.AND P1, PT, R5.reuse, RZ, PT ;  /* 0x000000ff0500720b */ /* 0x040fe40003f2e000 */
[----:B------:R-:W-:Y:S02]  /*0110*/  FSEL R4, R4, RZ, P0 ;  /* 0x000000ff04047208 */ /* 0x000fe40000000000 */
[----:B------:R-:W-:Y:S01]  /*0120*/  FSEL R5, R5, RZ, P1 ;  /* 0x000000ff05057208 */ /* 0x000fe20000800000 */
[----:B------:R-:W-:Y:S08]  /*0130*/  @P2 EXIT ;  /* 0x000000000000294d */ /* 0x000ff00003800000 */
[----:B------:R-:W-:Y:S01]  /*0140*/  STG.E.64 desc[UR4][R2.64], R4 ;  /* 0x0000000402007986 */ /* 0x000fe2000c101b04 */
[----:B------:R-:W-:Y:S05]  /*0150*/  EXIT ;  /* 0x000000000000794d */ /* 0x000fea0003800000 */
.L_x_2:
[----:B------:R-:W-:-:S00]  /*0160*/  BRA `(.L_x_2) ;  /* 0xfffffffc00fc7947 */ /* 0x000fc0000383ffff */
[----:B------:R-:W-:-:S00]  /*0170*/  NOP ;  /* 0x0000000000007918 */ /* 0x000fc00000000000 */
        /* <DEDUP_REMOVED lines=8> */
.L_x_3:


//--------------------- .nv.constant0.triton_poi_fused_relu_2 --------------------------
	.section	.nv.constant0.triton_poi_fused_relu_2,"a",@progbits
	.sectionflags	@""
	.align	4
.nv.constant0.triton_poi_fused_relu_2:
	.zero		540
